	.headerflags	@"EF_CUDA_TEXMODE_UNIFIED EF_CUDA_64BIT_ADDRESS EF_CUDA_ACCELERATORS EF_CUDA_SM90 EF_CUDA_VIRTUAL_SM(EF_CUDA_SM90)"
	.elftype	@"ET_EXEC"


//--------------------- .nv.info                  --------------------------
	.section	.nv.info,"",@"SHT_CUDA_INFO"
	.align	4


	//----- nvinfo : EIATTR_REGCOUNT
	.align		4
        /*0000*/ 	.byte	0x04, 0x2f
        /*0002*/ 	.short	(.L_1 - .L_0)
	.align		4
.L_0:
        /*0004*/ 	.word	index@(triton_red_fused__to_copy_mul_sum_1)
        /*0008*/ 	.word	0x00000020


	//----- nvinfo : EIATTR_MIN_STACK_SIZE
	.align		4
.L_1:
        /*000c*/ 	.byte	0x04, 0x12
        /*000e*/ 	.short	(.L_3 - .L_2)
	.align		4
.L_2:
        /*0010*/ 	.word	index@(triton_red_fused__to_copy_mul_sum_1)
        /*0014*/ 	.word	0x00000000


	//----- nvinfo : EIATTR_FRAME_SIZE
	.align		4
.L_3:
        /*0018*/ 	.byte	0x04, 0x11
        /*001a*/ 	.short	(.L_5 - .L_4)
	.align		4
.L_4:
        /*001c*/ 	.word	index@(triton_red_fused__to_copy_mul_sum_1)
        /*0020*/ 	.word	0x00000000


	//----- nvinfo : EIATTR_MIN_STACK_SIZE
	.align		4
.L_5:
        /*0024*/ 	.byte	0x04, 0x12
        /*0026*/ 	.short	(.L_7 - .L_6)
	.align		4
.L_6:
        /*0028*/ 	.word	index@(triton_red_fused__to_copy_mul_sum_1)
        /*002c*/ 	.word	0x00000000
.L_7:


//--------------------- .nv.info.triton_red_fused__to_copy_mul_sum_1 --------------------------
	.section	.nv.info.triton_red_fused__to_copy_mul_sum_1,"",@"SHT_CUDA_INFO"
	.sectionflags	@""
	.align	4


	//----- nvinfo : EIATTR_CUDA_API_VERSION
	.align		4
        /*0000*/ 	.byte	0x04, 0x37
        /*0002*/ 	.short	(.L_9 - .L_8)
.L_8:
        /*0004*/ 	.word	0x0000007c


	//----- nvinfo : EIATTR_KPARAM_INFO
	.align		4
.L_9:
        /*0008*/ 	.byte	0x04, 0x17
        /*000a*/ 	.short	(.L_11 - .L_10)
.L_10:
        /*000c*/ 	.word	0x00000000
        /*0010*/ 	.short	0x0006
        /*0012*/ 	.short	0x0028
        /*0014*/ 	.byte	0x00, 0xf4, 0x21, 0x00


	//----- nvinfo : EIATTR_KPARAM_INFO
	.align		4
.L_11:
        /*0018*/ 	.byte	0x04, 0x17
        /*001a*/ 	.short	(.L_13 - .L_12)
.L_12:
        /*001c*/ 	.word	0x00000000
        /*0020*/ 	.short	0x0005
        /*0022*/ 	.short	0x0024
        /*0024*/ 	.byte	0x00, 0xf0, 0x11, 0x00


	//----- nvinfo : EIATTR_KPARAM_INFO
	.align		4
.L_13:
        /*0028*/ 	.byte	0x04, 0x17
        /*002a*/ 	.short	(.L_15 - .L_14)
.L_14:
        /*002c*/ 	.word	0x00000000
        /*0030*/ 	.short	0x0004
        /*0032*/ 	.short	0x0020
        /*0034*/ 	.byte	0x00, 0xf0, 0x11, 0x00


	//----- nvinfo : EIATTR_KPARAM_INFO
	.align		4
.L_15:
        /*0038*/ 	.byte	0x04, 0x17
        /*003a*/ 	.short	(.L_17 - .L_16)
.L_16:
        /*003c*/ 	.word	0x00000000
        /*0040*/ 	.short	0x0003
        /*0042*/ 	.short	0x0018
        /*0044*/ 	.byte	0x00, 0xf4, 0x21, 0x00


	//----- nvinfo : EIATTR_KPARAM_INFO
	.align		4
.L_17:
        /*0048*/ 	.byte	0x04, 0x17
        /*004a*/ 	.short	(.L_19 - .L_18)
.L_18:
        /*004c*/ 	.word	0x00000000
        /*0050*/ 	.short	0x0002
        /*0052*/ 	.short	0x0010
        /*0054*/ 	.byte	0x00, 0xf4, 0x21, 0x00


	//----- nvinfo : EIATTR_KPARAM_INFO
	.align		4
.L_19:
        /*0058*/ 	.byte	0x04, 0x17
        /*005a*/ 	.short	(.L_21 - .L_20)
.L_20:
        /*005c*/ 	.word	0x00000000
        /*0060*/ 	.short	0x0001
        /*0062*/ 	.short	0x0008
        /*0064*/ 	.byte	0x00, 0xf4, 0x21, 0x00


	//----- nvinfo : EIATTR_KPARAM_INFO
	.align		4
.L_21:
        /*0068*/ 	.byte	0x04, 0x17
        /*006a*/ 	.short	(.L_23 - .L_22)
.L_22:
        /*006c*/ 	.word	0x00000000
        /*0070*/ 	.short	0x0000
        /*0072*/ 	.short	0x0000
        /*0074*/ 	.byte	0x00, 0xf4, 0x21, 0x00


	//----- nvinfo : EIATTR_SPARSE_MMA_MASK
	.align		4
.L_23:
        /*0078*/ 	.byte	0x03, 0x50
        /*007a*/ 	.short	0x0000


	//----- nvinfo : EIATTR_MAXREG_COUNT
	.align		4
        /*007c*/ 	.byte	0x03, 0x1b
        /*007e*/ 	.short	0x00ff


	//----- nvinfo : EIATTR_COOP_GROUP_MASK_REGIDS
	.align		4
        /*0080*/ 	.byte	0x04, 0x29
        /*0082*/ 	.short	(.L_25 - .L_24)


	//   ....[0]....
.L_24:
        /*0084*/ 	.word	0xffffffff


	//   ....[1]....
        /*0088*/ 	.word	0xffffffff


	//   ....[2]....
        /*008c*/ 	.word	0xffffffff


	//   ....[3]....
        /*0090*/ 	.word	0xffffffff


	//   ....[4]....
        /*0094*/ 	.word	0xffffffff


	//   ....[5]....
        /*0098*/ 	.word	0xffffffff


	//   ....[6]....
        /*009c*/ 	.word	0xffffffff


	//   ....[7]....
        /*00a0*/ 	.word	0xffffffff


	//   ....[8]....
        /*00a4*/ 	.word	0xffffffff


	//   ....[9]....
        /*00a8*/ 	.word	0xffffffff


	//   ....[10]....
        /*00ac*/ 	.word	0xffffffff


	//   ....[11]....
        /*00b0*/ 	.word	0xffffffff


	//   ....[12]....
        /*00b4*/ 	.word	0xffffffff


	//   ....[13]....
        /*00b8*/ 	.word	0xffffffff


	//   ....[14]....
        /*00bc*/ 	.word	0xffffffff


	//   ....[15]....
        /*00c0*/ 	.word	0xffffffff


	//   ....[16]....
        /*00c4*/ 	.word	0xffffffff


	//   ....[17]....
        /*00c8*/ 	.word	0xffffffff


	//----- nvinfo : EIATTR_COOP_GROUP_INSTR_OFFSETS
	.align		4
.L_25:
        /*00cc*/ 	.byte	0x04, 0x28
        /*00ce*/ 	.short	(.L_27 - .L_26)


	//   ....[0]....
.L_26:
        /*00d0*/ 	.word	0x00000f80


	//   ....[1]....
        /*00d4*/ 	.word	0x00000fc0


	//   ....[2]....
        /*00d8*/ 	.word	0x00000fe0


	//   ....[3]....
        /*00dc*/ 	.word	0x00000ff0


	//   ....[4]....
        /*00e0*/ 	.word	0x00001040


	//   ....[5]....
        /*00e4*/ 	.word	0x00001060


	//   ....[6]....
        /*00e8*/ 	.word	0x00001070


	//   ....[7]....
        /*00ec*/ 	.word	0x00001080


	//   ....[8]....
        /*00f0*/ 	.word	0x000010c0


	//   ....[9]....
        /*00f4*/ 	.word	0x000010e0


	//   ....[10]....
        /*00f8*/ 	.word	0x000010f0


	//   ....[11]....
        /*00fc*/ 	.word	0x00001100


	//   ....[12]....
        /*0100*/ 	.word	0x00001130


	//   ....[13]....
        /*0104*/ 	.word	0x00001160


	//   ....[14]....
        /*0108*/ 	.word	0x00001190


	//   ....[15]....
        /*010c*/ 	.word	0x000011b0


	//   ....[16]....
        /*0110*/ 	.word	0x000012a0


	//   ....[17]....
        /*0114*/ 	.word	0x000012d0


	//----- nvinfo : EIATTR_EXIT_INSTR_OFFSETS
	.align		4
.L_27:
        /*0118*/ 	.byte	0x04, 0x1c
        /*011a*/ 	.short	(.L_29 - .L_28)


	//   ....[0]....
.L_28:
        /*011c*/ 	.word	0x000013a0


	//   ....[1]....
        /*0120*/ 	.word	0x00001410


	//----- nvinfo : EIATTR_REQNTID
	.align		4
.L_29:
        /*0124*/ 	.byte	0x04, 0x10
        /*0126*/ 	.short	(.L_31 - .L_30)
.L_30:
        /*0128*/ 	.word	0x00000080
        /*012c*/ 	.word	0x00000001
        /*0130*/ 	.word	0x00000001


	//----- nvinfo : EIATTR_CBANK_PARAM_SIZE
	.align		4
.L_31:
        /*0134*/ 	.byte	0x03, 0x19
        /*0136*/ 	.short	0x0030


	//----- nvinfo : EIATTR_PARAM_CBANK
	.align		4
        /*0138*/ 	.byte	0x04, 0x0a
        /*013a*/ 	.short	(.L_33 - .L_32)
	.align		4
.L_32:
        /*013c*/ 	.word	index@(.nv.constant0.triton_red_fused__to_copy_mul_sum_1)
        /*0140*/ 	.short	0x0210
        /*0142*/ 	.short	0x0030


	//----- nvinfo : EIATTR_SW_WAR
	.align		4
.L_33:
        /*0144*/ 	.byte	0x04, 0x36
        /*0146*/ 	.short	(.L_35 - .L_34)
.L_34:
        /*0148*/ 	.word	0x00000008
.L_35:


//--------------------- .nv.callgraph             --------------------------
	.section	.nv.callgraph,"",@"SHT_CUDA_CALLGRAPH"
	.align	4
	.sectionentsize	8
	.align		4
        /*0000*/ 	.word	0x00000000
	.align		4
        /*0004*/ 	.word	0xffffffff
	.align		4
        /*0008*/ 	.word	0x00000000
	.align		4
        /*000c*/ 	.word	0xfffffffe
	.align		4
        /*0010*/ 	.word	0x00000000
	.align		4
        /*0014*/ 	.word	0xfffffffd
	.align		4
        /*0018*/ 	.word	0x00000000
	.align		4
        /*001c*/ 	.word	0xfffffffc


//--------------------- .text.triton_red_fused__to_copy_mul_sum_1 --------------------------
	.section	.text.triton_red_fused__to_copy_mul_sum_1,"ax",@progbits
	.sectionflags	@"SHF_BARRIERS=1"
	.align	128
        .global         triton_red_fused__to_copy_mul_sum_1
        .type           triton_red_fused__to_copy_mul_sum_1,@function
        .size           triton_red_fused__to_copy_mul_sum_1,(.L_x_5 - triton_red_fused__to_copy_mul_sum_1)
        .other          triton_red_fused__to_copy_mul_sum_1,@"STO_CUDA_ENTRY STV_DEFAULT"
triton_red_fused__to_copy_mul_sum_1:
.text.triton_red_fused__to_copy_mul_sum_1:
[----:B------:R-:W0:Y:S02]  /*0000*/  LDC R1, c[0x0][0x28] ;  /* 0x00000a00ff017b82 */ /* 0x000e240000000800 */
[----:B------:R-:W1:Y:S01]  /*0010*/  S2R R0, SR_TID.X ;  /* 0x0000000000007919 */ /* 0x000e620000002100 */
[----:B------:R-:W-:Y:S01]  /*0020*/  ULDC UR4, c[0x0][0x234] ;  /* 0x00008d0000047ab9 */ /* 0x000fe20000000800 */
[----:B------:R-:W-:Y:S01]  /*0030*/  ULDC.64 UR6, c[0x0][0x208] ;  /* 0x0000820000067ab9 */ /* 0x000fe20000000a00 */
[----:B------:R-:W-:Y:S01]  /*0040*/  MOV R2, UR4 ;  /* 0x0000000400027c02 */ /* 0x000fe20008000f00 */
[----:B------:R-:W2:Y:S01]  /*0050*/  S2R R5, SR_CTAID.X ;  /* 0x0000000000057919 */ /* 0x000ea20000002500 */
[----:B------:R-:W-:Y:S02]  /*0060*/  CS2R R20, SRZ ;  /* 0x0000000000147805 */ /* 0x000fe4000001ff00 */
[----:B------:R-:W-:Y:S02]  /*0070*/  CS2R R22, SRZ ;  /* 0x0000000000167805 */ /* 0x000fe4000001ff00 */
[----:B------:R-:W-:Y:S02]  /*0080*/  ISETP.GE.AND P0, PT, R2, 0x1, PT ;  /* 0x000000010200780c */ /* 0x000fe40003f06270 */
[----:B-1----:R-:W-:-:S02]  /*0090*/  SHF.L.U32 R3, R0, 0x2, RZ ;  /* 0x0000000200037819 */ /* 0x002fc400000006ff */
[----:B--2---:R-:W-:Y:S02]  /*00a0*/  SHF.L.U32 R5, R5, 0x3, RZ ;  /* 0x0000000305057819 */ /* 0x004fe400000006ff */
[----:B------:R-:W-:-:S07]  /*00b0*/  LOP3.LUT R6, R3, 0x4, RZ, 0xc0, !PT ;  /* 0x0000000403067812 */ /* 0x000fce00078ec0ff */
[----:B------:R-:W-:Y:S05]  /*00c0*/  @!P0 BRA `(.L_x_0) ;  /* 0x0000000c00ac8947 */ /* 0x000fea0003800000 */
[----:B------:R-:W-:Y:S01]  /*00d0*/  ISETP.GT.AND P1, PT, R2, 0xc0, PT ;  /* 0x000000c00200780c */ /* 0x000fe20003f24270 */
[----:B------:R-:W-:Y:S01]  /*00e0*/  HFMA2.MMA R9, -RZ, RZ, 0, 0 ;  /* 0x00000000ff097435 */ /* 0x000fe200000001ff */
[----:B------:R-:W-:Y:S02]  /*00f0*/  SHF.R.U32.HI R8, RZ, 0x1, R0 ;  /* 0x00000001ff087819 */ /* 0x000fe40000011600 */
[----:B------:R-:W-:Y:S02]  /*0100*/  CS2R R20, SRZ ;  /* 0x0000000000147805 */ /* 0x000fe4000001ff00 */
[----:B------:R-:W-:Y:S02]  /*0110*/  PLOP3.LUT P0, PT, PT, PT, PT, 0x80, 0x0 ;  /* 0x000000000000781c */ /* 0x000fe40003f0f070 */
[----:B------:R-:W-:Y:S02]  /*0120*/  CS2R R22, SRZ ;  /* 0x0000000000167805 */ /* 0x000fe4000001ff00 */
[----:B------:R-:W-:-:S04]  /*0130*/  SGXT.U32 R8, R8, 0x6 ;  /* 0x000000060808781a */ /* 0x000fc80000000000 */
[----:B------:R-:W-:-:S04]  /*0140*/  LEA R7, R8, R5, 0xc ;  /* 0x0000000508077211 */ /* 0x000fc800078e60ff */
[----:B------:R-:W-:Y:S01]  /*0150*/  IADD3 R7, R6, R7, RZ ;  /* 0x0000000706077210 */ /* 0x000fe20007ffe0ff */
[----:B------:R-:W-:Y:S06]  /*0160*/  @!P1 BRA `(.L_x_1) ;  /* 0x0000000400f09947 */ /* 0x000fec0003800000 */
[----:B------:R-:W-:Y:S02]  /*0170*/  PLOP3.LUT P0, PT, PT, PT, PT, 0x8, 0x0 ;  /* 0x000000000000781c */ /* 0x000fe40003f0e170 */
[----:B------:R-:W-:-:S11]  /*0180*/  IADD3 R4, R2, -0xc0, RZ ;  /* 0xffffff4002047810 */ /* 0x000fd60007ffe0ff */
.L_x_2:
[----:B------:R-:W1:Y:S01]  /*0190*/  LDC R2, c[0x0][0x234] ;  /* 0x00008d00ff027b82 */ /* 0x000e620000000800 */
[----:B------:R-:W-:Y:S02]  /*01a0*/  IADD3 R27, R8, R9, RZ ;  /* 0x00000009081b7210 */ /* 0x000fe40007ffe0ff */
[----:B------:R-:W-:-:S05]  /*01b0*/  CS2R R16, SRZ ;  /* 0x0000000000107805 */ /* 0x000fca000001ff00 */
[----:B------:R-:W2:Y:S08]  /*01c0*/  LDC.64 R10, c[0x0][0x210] ;  /* 0x00008400ff0a7b82 */ /* 0x000eb00000000a00 */
[----:B------:R-:W3:Y:S01]  /*01d0*/  LDC.64 R14, c[0x0][0x218] ;  /* 0x00008600ff0e7b82 */ /* 0x000ee20000000a00 */
[----:B------:R-:W-:-:S07]  /*01e0*/  MOV R28, RZ ;  /* 0x000000ff001c7202 */ /* 0x000fce0000000f00 */
[----:B------:R-:W4:Y:S01]  /*01f0*/  LDC.64 R12, c[0x0][0x220] ;  /* 0x00008800ff0c7b82 */ /* 0x000f220000000a00 */
[----:B-1----:R-:W-:Y:S02]  /*0200*/  ISETP.GE.AND P1, PT, R27, R2, PT ;  /* 0x000000021b00720c */ /* 0x002fe40003f26270 */
[----:B------:R-:W-:Y:S01]  /*0210*/  CS2R R18, SRZ ;  /* 0x0000000000127805 */ /* 0x000fe2000001ff00 */
[----:B--2---:R-:W-:-:S10]  /*0220*/  IMAD.WIDE R24, R7, 0x2, R10 ;  /* 0x0000000207187825 */ /* 0x004fd400078e020a */
[----:B------:R3:W2:Y:S02]  /*0230*/  @!P1 LDG.E.EF.64 R16, desc[UR6][R24.64] ;  /* 0x0000000618109981 */ /* 0x0006a4000c0e1b00 */
[----:B---3--:R-:W-:-:S04]  /*0240*/  IMAD.WIDE R24, R7, 0x2, R14 ;  /* 0x0000000207187825 */ /* 0x008fc800078e020e */
[----:B----4-:R-:W-:Y:S01]  /*0250*/  IMAD.WIDE R26, R27, 0x4, R12 ;  /* 0x000000041b1a7825 */ /* 0x010fe200078e020c */
[----:B------:R1:W3:Y:S04]  /*0260*/  @!P1 LDG.E.EF.64 R18, desc[UR6][R24.64] ;  /* 0x0000000618129981 */ /* 0x0002e8000c0e1b00 */
[----:B------:R2:W4:Y:S01]  /*0270*/  @!P1 LDG.E.EL R28, desc[UR6][R26.64] ;  /* 0x000000061a1c9981 */ /* 0x000522000c2e1900 */
[----:B-1----:R-:W-:Y:S01]  /*0280*/  MOV R24, R23 ;  /* 0x0000001700187202 */ /* 0x002fe20000000f00 */
[----:B--2---:R-:W-:Y:S02]  /*0290*/  HADD2.F32 R27, -RZ, R16.H0_H0 ;  /* 0x20000010ff1b7230 */ /* 0x004fe40000004100 */
[----:B---3--:R-:W-:Y:S02]  /*02a0*/  HADD2.F32 R29, -RZ, R18.H0_H0 ;  /* 0x20000012ff1d7230 */ /* 0x008fe40000004100 */
[----:B------:R-:W-:-:S03]  /*02b0*/  HADD2.F32 R18, -RZ, R18.H1_H1 ;  /* 0x30000012ff127230 */ /* 0x000fc60000004100 */
[-C--:B----4-:R-:W-:Y:S02]  /*02c0*/  FMUL R29, R29, R28.reuse ;  /* 0x0000001c1d1d7220 */ /* 0x090fe40000400000 */
[----:B------:R-:W-:Y:S02]  /*02d0*/  FMUL R25, R18, R28 ;  /* 0x0000001c12197220 */ /* 0x000fe40000400000 */
[----:B------:R-:W-:Y:S01]  /*02e0*/  @!P1 FFMA R20, R27, R29, R20 ;  /* 0x0000001d1b149223 */ /* 0x000fe20000000014 */
[----:B------:R-:W-:Y:S01]  /*02f0*/  HADD2.F32 R29, -RZ, R16.H1_H1 ;  /* 0x30000010ff1d7230 */ /* 0x000fe20000004100 */
[----:B------:R-:W-:-:S04]  /*0300*/  IADD3 R27, R8, 0x40, R9 ;  /* 0x00000040081b7810 */ /* 0x000fc80007ffe009 */
[----:B------:R-:W-:Y:S01]  /*0310*/  @!P1 FFMA R22, R29, R25, R22 ;  /* 0x000000191d169223 */ /* 0x000fe20000000016 */
[----:B------:R-:W-:Y:S01]  /*0320*/  HADD2.F32 R29, -RZ, R19.H0_H0 ;  /* 0x20000013ff1d7230 */ /* 0x000fe20000004100 */
[----:B------:R-:W-:Y:S01]  /*0330*/  ISETP.GE.AND P2, PT, R27, R2, PT ;  /* 0x000000021b00720c */ /* 0x000fe20003f46270 */
[----:B------:R-:W-:Y:S01]  /*0340*/  HFMA2.MMA R25, -RZ, RZ, 0, 0 ;  /* 0x00000000ff197435 */ /* 0x000fe200000001ff */
[----:B------:R-:W-:Y:S02]  /*0350*/  HADD2.F32 R16, -RZ, R19.H1_H1 ;  /* 0x30000013ff107230 */ /* 0x000fe40000004100 */
[----:B------:R-:W-:Y:S02]  /*0360*/  HADD2.F32 R23, -RZ, R17.H0_H0 ;  /* 0x20000011ff177230 */ /* 0x000fe40000004100 */
[----:B------:R-:W-:Y:S01]  /*0370*/  FMUL R19, R29, R28 ;  /* 0x0000001c1d137220 */ /* 0x000fe20000400000 */
[----:B------:R-:W-:-:S04]  /*0380*/  IMAD.WIDE R26, R27, 0x4, R12 ;  /* 0x000000041b1a7825 */ /* 0x000fc800078e020c */
[----:B------:R-:W-:Y:S01]  /*0390*/  FMUL R28, R16, R28 ;  /* 0x0000001c101c7220 */ /* 0x000fe20000400000 */
[----:B------:R-:W-:Y:S01]  /*03a0*/  @!P1 FFMA R24, R23, R19, R24 ;  /* 0x0000001317189223 */ /* 0x000fe20000000018 */
[----:B------:R-:W-:Y:S01]  /*03b0*/  IADD3 R23, R7, 0x40000, RZ ;  /* 0x0004000007177810 */ /* 0x000fe20007ffe0ff */
[----:B------:R-:W-:Y:S01]  /*03c0*/  HADD2.F32 R16, -RZ, R17.H1_H1 ;  /* 0x30000011ff107230 */ /* 0x000fe20000004100 */
[----:B------:R-:W-:Y:S01]  /*03d0*/  CS2R R18, SRZ ;  /* 0x0000000000127805 */ /* 0x000fe2000001ff00 */
[----:B------:R1:W2:Y:S03]  /*03e0*/  @!P2 LDG.E.EL R25, desc[UR6][R26.64] ;  /* 0x000000061a19a981 */ /* 0x0002a6000c2e1900 */
[----:B------:R-:W-:Y:S01]  /*03f0*/  @!P1 FFMA R21, R16, R28, R21 ;  /* 0x0000001c10159223 */ /* 0x000fe20000000015 */
[----:B------:R-:W-:Y:S01]  /*0400*/  CS2R R16, SRZ ;  /* 0x0000000000107805 */ /* 0x000fe2000001ff00 */
[----:B------:R-:W-:-:S04]  /*0410*/  IMAD.WIDE R28, R23, 0x2, R10 ;  /* 0x00000002171c7825 */ /* 0x000fc800078e020a */
[----:B-1----:R-:W-:Y:S01]  /*0420*/  IMAD.WIDE R26, R23, 0x2, R14 ;  /* 0x00000002171a7825 */ /* 0x002fe200078e020e */
[----:B------:R-:W3:Y:S04]  /*0430*/  @!P2 LDG.E.EF.64 R16, desc[UR6][R28.64] ;  /* 0x000000061c10a981 */ /* 0x000ee8000c0e1b00 */
[----:B------:R3:W4:Y:S02]  /*0440*/  @!P2 LDG.E.EF.64 R18, desc[UR6][R26.64] ;  /* 0x000000061a12a981 */ /* 0x000724000c0e1b00 */
[----:B---3--:R-:W-:Y:S02]  /*0450*/  HADD2.F32 R27, -RZ, R16.H0_H0 ;  /* 0x20000010ff1b7230 */ /* 0x008fe40000004100 */
[----:B----4-:R-:W-:Y:S02]  /*0460*/  HADD2.F32 R23, -RZ, R18.H0_H0 ;  /* 0x20000012ff177230 */ /* 0x010fe40000004100 */
[----:B------:R-:W-:-:S03]  /*0470*/  HADD2.F32 R18, -RZ, R18.H1_H1 ;  /* 0x30000012ff127230 */ /* 0x000fc60000004100 */
[----:B--2---:R-:W-:Y:S01]  /*0480*/  FMUL R23, R23, R25 ;  /* 0x0000001917177220 */ /* 0x004fe20000400000 */
[----:B------:R-:W-:Y:S02]  /*0490*/  HADD2.F32 R29, -RZ, R16.H1_H1 ;  /* 0x30000010ff1d7230 */ /* 0x000fe40000004100 */
[----:B------:R-:W-:Y:S02]  /*04a0*/  HADD2.F32 R16, -RZ, R19.H0_H0 ;  /* 0x20000013ff107230 */ /* 0x000fe40000004100 */
[----:B------:R-:W-:Y:S01]  /*04b0*/  @!P2 FFMA R20, R27, R23, R20 ;  /* 0x000000171b14a223 */ /* 0x000fe20000000014 */
[----:B------:R-:W-:Y:S01]  /*04c0*/  IADD3 R27, R8, 0x80, R9 ;  /* 0x00000080081b7810 */ /* 0x000fe20007ffe009 */
[-C--:B------:R-:W-:Y:S01]  /*04d0*/  FMUL R23, R18, R25.reuse ;  /* 0x0000001912177220 */ /* 0x080fe20000400000 */
[----:B------:R-:W-:Y:S02]  /*04e0*/  HADD2.F32 R18, -RZ, R19.H1_H1 ;  /* 0x30000013ff127230 */ /* 0x000fe40000004100 */
[----:B------:R-:W-:Y:S01]  /*04f0*/  FMUL R19, R16, R25 ;  /* 0x0000001910137220 */ /* 0x000fe20000400000 */
[----:B------:R-:W-:Y:S01]  /*0500*/  ISETP.GE.AND P1, PT, R27, R2, PT ;  /* 0x000000021b00720c */ /* 0x000fe20003f26270 */
[----:B------:R-:W-:Y:S01]  /*0510*/  @!P2 FFMA R22, R29, R23, R22 ;  /* 0x000000171d16a223 */ /* 0x000fe20000000016 */
[----:B------:R-:W-:Y:S01]  /*0520*/  HFMA2.MMA R23, -RZ, RZ, 0, 0 ;  /* 0x00000000ff177435 */ /* 0x000fe200000001ff */
[----:B------:R-:W-:Y:S01]  /*0530*/  FMUL R16, R18, R25 ;  /* 0x0000001912107220 */ /* 0x000fe20000400000 */
[----:B------:R-:W-:-:S02]  /*0540*/  HADD2.F32 R25, -RZ, R17.H0_H0 ;  /* 0x20000011ff197230 */ /* 0x000fc40000004100 */
[----:B------:R-:W-:Y:S02]  /*0550*/  HADD2.F32 R18, -RZ, R17.H1_H1 ;  /* 0x30000011ff127230 */ /* 0x000fe40000004100 */
[----:B------:R-:W-:-:S04]  /*0560*/  IMAD.WIDE R26, R27, 0x4, R12 ;  /* 0x000000041b1a7825 */ /* 0x000fc800078e020c */
[----:B------:R-:W-:Y:S01]  /*0570*/  @!P2 FFMA R24, R25, R19, R24 ;  /* 0x000000131918a223 */ /* 0x000fe20000000018 */
[----:B------:R-:W-:Y:S01]  /*0580*/  IADD3 R25, R7, 0x80000, RZ ;  /* 0x0008000007197810 */ /* 0x000fe20007ffe0ff */
[----:B------:R-:W-:Y:S01]  /*0590*/  @!P2 FFMA R21, R18, R16, R21 ;  /* 0x000000101215a223 */ /* 0x000fe20000000015 */
[----:B------:R-:W-:Y:S01]  /*05a0*/  CS2R R18, SRZ ;  /* 0x0000000000127805 */ /* 0x000fe2000001ff00 */
[----:B------:R1:W2:Y:S01]  /*05b0*/  @!P1 LDG.E.EL R23, desc[UR6][R26.64] ;  /* 0x000000061a179981 */ /* 0x0002a2000c2e1900 */
[----:B------:R-:W-:Y:S01]  /*05c0*/  CS2R R16, SRZ ;  /* 0x0000000000107805 */ /* 0x000fe2000001ff00 */
[----:B------:R-:W-:-:S05]  /*05d0*/  IMAD.WIDE R28, R25, 0x2, R10 ;  /* 0x00000002191c7825 */ /* 0x000fca00078e020a */
[----:B------:R-:W3:Y:S01]  /*05e0*/  @!P1 LDG.E.EF.64 R16, desc[UR6][R28.64] ;  /* 0x000000061c109981 */ /* 0x000ee2000c0e1b00 */
[----:B-1----:R-:W-:-:S05]  /*05f0*/  IMAD.WIDE R26, R25, 0x2, R14 ;  /* 0x00000002191a7825 */ /* 0x002fca00078e020e */
        /* <DEDUP_REMOVED lines=8> */
[----:B------:R-:W-:Y:S01]  /*0680*/  FMUL R25, R18, R23 ;  /* 0x0000001712197220 */ /* 0x000fe20000400000 */
[----:B------:R-:W-:Y:S01]  /*0690*/  IADD3 R27, R8, 0xc0, R9 ;  /* 0x000000c0081b7810 */ /* 0x000fe20007ffe009 */
[----:B------:R-:W-:Y:S02]  /*06a0*/  HADD2.F32 R18, -RZ, R17.H0_H0 ;  /* 0x20000011ff127230 */ /* 0x000fe40000004100 */
[----:B------:R-:W-:Y:S01]  /*06b0*/  @!P1 FFMA R22, R29, R25, R22 ;  /* 0x000000191d169223 */ /* 0x000fe20000000016 */
[----:B------:R-:W-:Y:S01]  /*06c0*/  FMUL R29, R16, R23 ;  /* 0x00000017101d7220 */ /* 0x000fe20000400000 */
[----:B------:R-:W-:-:S02]  /*06d0*/  MOV R16, R24 ;  /* 0x0000001800107202 */ /* 0x000fc40000000f00 */
[----:B------:R-:W-:Y:S02]  /*06e0*/  ISETP.GE.AND P2, PT, R27, R2, PT ;  /* 0x000000021b00720c */ /* 0x000fe40003f46270 */
[----:B------:R-:W-:Y:S01]  /*06f0*/  IADD3 R25, R7, 0xc0000, RZ ;  /* 0x000c000007197810 */ /* 0x000fe20007ffe0ff */
[----:B------:R-:W-:Y:S01]  /*0700*/  @!P1 FFMA R16, R18, R29, R16 ;  /* 0x0000001d12109223 */ /* 0x000fe20000000010 */
[----:B------:R-:W-:-:S03]  /*0710*/  HFMA2.MMA R18, -RZ, RZ, 0, 0 ;  /* 0x00000000ff127435 */ /* 0x000fc600000001ff */
[----:B------:R-:W-:-:S04]  /*0720*/  IMAD.WIDE R28, R25, 0x2, R10 ;  /* 0x00000002191c7825 */ /* 0x000fc800078e020a */
[----:B------:R-:W-:Y:S01]  /*0730*/  IMAD.WIDE R24, R25, 0x2, R14 ;  /* 0x0000000219187825 */ /* 0x000fe200078e020e */
[----:B------:R-:W-:Y:S02]  /*0740*/  CS2R R14, SRZ ;  /* 0x00000000000e7805 */ /* 0x000fe4000001ff00 */
[----:B------:R-:W-:Y:S01]  /*0750*/  CS2R R10, SRZ ;  /* 0x00000000000a7805 */ /* 0x000fe2000001ff00 */
[----:B------:R-:W-:-:S03]  /*0760*/  IMAD.WIDE R12, R27, 0x4, R12 ;  /* 0x000000041b0c7825 */ /* 0x000fc600078e020c */
[----:B------:R-:W2:Y:S04]  /*0770*/  @!P2 LDG.E.EF.64 R14, desc[UR6][R24.64] ;  /* 0x00000006180ea981 */ /* 0x000ea8000c0e1b00 */
[----:B------:R-:W3:Y:S04]  /*0780*/  @!P2 LDG.E.EF.64 R10, desc[UR6][R28.64] ;  /* 0x000000061c0aa981 */ /* 0x000ee8000c0e1b00 */
[----:B------:R-:W4:Y:S01]  /*0790*/  @!P2 LDG.E.EL R18, desc[UR6][R12.64] ;  /* 0x000000060c12a981 */ /* 0x000f22000c2e1900 */
[----:B------:R-:W-:Y:S02]  /*07a0*/  HADD2.F32 R26, -RZ, R19.H1_H1 ;  /* 0x30000013ff1a7230 */ /* 0x000fe40000004100 */
[----:B------:R-:W-:Y:S01]  /*07b0*/  HADD2.F32 R17, -RZ, R17.H1_H1 ;  /* 0x30000011ff117230 */ /* 0x000fe20000004100 */
[----:B------:R-:W-:-:S02]  /*07c0*/  IADD3 R9, R9, 0x100, RZ ;  /* 0x0000010009097810 */ /* 0x000fc40007ffe0ff */
[----:B------:R-:W-:-:S04]  /*07d0*/  FMUL R26, R26, R23 ;  /* 0x000000171a1a7220 */ /* 0x000fc80000400000 */
[----:B------:R-:W-:Y:S01]  /*07e0*/  @!P1 FFMA R21, R17, R26, R21 ;  /* 0x0000001a11159223 */ /* 0x000fe20000000015 */
[----:B------:R-:W-:Y:S02]  /*07f0*/  ISETP.GE.AND P1, PT, R9, R4, PT ;  /* 0x000000040900720c */ /* 0x000fe40003f26270 */
[----:B------:R-:W-:Y:S01]  /*0800*/  IADD3 R7, R7, 0x100000, RZ ;  /* 0x0010000007077810 */ /* 0x000fe20007ffe0ff */
[----:B--2---:R-:W-:Y:S02]  /*0810*/  HADD2.F32 R27, -RZ, R15.H0_H0 ;  /* 0x2000000fff1b7230 */ /* 0x004fe40000004100 */
[----:B------:R-:W-:Y:S02]  /*0820*/  HADD2.F32 R19, -RZ, R14.H0_H0 ;  /* 0x2000000eff137230 */ /* 0x000fe40000004100 */
[----:B------:R-:W-:Y:S02]  /*0830*/  HADD2.F32 R23, -RZ, R14.H1_H1 ;  /* 0x3000000eff177230 */ /* 0x000fe40000004100 */
[----:B---3--:R-:W-:-:S02]  /*0840*/  HADD2.F32 R25, -RZ, R11.H0_H0 ;  /* 0x2000000bff197230 */ /* 0x008fc40000004100 */
[----:B------:R-:W-:Y:S02]  /*0850*/  HADD2.F32 R29, -RZ, R15.H1_H1 ;  /* 0x3000000fff1d7230 */ /* 0x000fe40000004100 */
[-C--:B----4-:R-:W-:Y:S01]  /*0860*/  FMUL R17, R27, R18.reuse ;  /* 0x000000121b117220 */ /* 0x090fe20000400000 */
[-C--:B------:R-:W-:Y:S01]  /*0870*/  FMUL R15, R19, R18.reuse ;  /* 0x00000012130f7220 */ /* 0x080fe20000400000 */
[-C--:B------:R-:W-:Y:S01]  /*0880*/  FMUL R13, R23, R18.reuse ;  /* 0x00000012170d7220 */ /* 0x080fe20000400000 */
[----:B------:R-:W-:Y:S02]  /*0890*/  HADD2.F32 R19, -RZ, R10.H0_H0 ;  /* 0x2000000aff137230 */ /* 0x000fe40000004100 */
[----:B------:R-:W-:Y:S01]  /*08a0*/  @!P2 FFMA R16, R25, R17, R16 ;  /* 0x000000111910a223 */ /* 0x000fe20000000010 */
[----:B------:R-:W-:Y:S02]  /*08b0*/  HADD2.F32 R23, -RZ, R10.H1_H1 ;  /* 0x3000000aff177230 */ /* 0x000fe40000004100 */
[----:B------:R-:W-:Y:S01]  /*08c0*/  FMUL R18, R29, R18 ;  /* 0x000000121d127220 */ /* 0x000fe20000400000 */
[----:B------:R-:W-:-:S02]  /*08d0*/  HADD2.F32 R10, -RZ, R11.H1_H1 ;  /* 0x3000000bff0a7230 */ /* 0x000fc40000004100 */
[----:B------:R-:W-:Y:S01]  /*08e0*/  @!P2 FFMA R20, R19, R15, R20 ;  /* 0x0000000f1314a223 */ /* 0x000fe20000000014 */
[----:B------:R-:W-:Y:S01]  /*08f0*/  @!P2 FFMA R22, R23, R13, R22 ;  /* 0x0000000d1716a223 */ /* 0x000fe20000000016 */
[----:B------:R-:W-:Y:S01]  /*0900*/  MOV R23, R16 ;  /* 0x0000001000177202 */ /* 0x000fe20000000f00 */
[----:B------:R-:W-:Y:S01]  /*0910*/  @!P2 FFMA R21, R10, R18, R21 ;  /* 0x000000120a15a223 */ /* 0x000fe20000000015 */
[----:B------:R-:W-:Y:S06]  /*0920*/  @!P1 BRA `(.L_x_2) ;  /* 0xfffffff800189947 */ /* 0x000fec000383ffff */
.L_x_1:
[----:B------:R-:W-:-:S04]  /*0930*/  IADD3 R4, -R9, R2, RZ ;  /* 0x0000000209047210 */ /* 0x000fc80007ffe1ff */
[----:B------:R-:W-:-:S13]  /*0940*/  ISETP.GT.AND P1, PT, R4, 0x40, PT ;  /* 0x000000400400780c */ /* 0x000fda0003f24270 */
[----:B------:R-:W-:Y:S05]  /*0950*/  @!P1 BRA `(.L_x_3) ;  /* 0x0000000400089947 */ /* 0x000fea0003800000 */
[----:B------:R-:W1:Y:S01]  /*0960*/  LDC.64 R16, c[0x0][0x218] ;  /* 0x00008600ff107b82 */ /* 0x000e620000000a00 */
[----:B------:R-:W-:Y:S01]  /*0970*/  IADD3 R27, R8, R9, RZ ;  /* 0x00000009081b7210 */ /* 0x000fe20007ffe0ff */
[----:B------:R-:W-:Y:S01]  /*0980*/  HFMA2.MMA R4, -RZ, RZ, 0, 0 ;  /* 0x00000000ff047435 */ /* 0x000fe200000001ff */
[----:B------:R-:W-:Y:S02]  /*0990*/  CS2R R12, SRZ ;  /* 0x00000000000c7805 */ /* 0x000fe4000001ff00 */
[----:B------:R-:W-:-:S03]  /*09a0*/  ISETP.GE.AND P0, PT, R27, R2, PT ;  /* 0x000000021b00720c */ /* 0x000fc60003f06270 */
[----:B------:R-:W2:Y:S08]  /*09b0*/  LDC.64 R14, c[0x0][0x220] ;  /* 0x00008800ff0e7b82 */ /* 0x000eb00000000a00 */
[----:B------:R-:W3:Y:S01]  /*09c0*/  LDC.64 R18, c[0x0][0x210] ;  /* 0x00008400ff127b82 */ /* 0x000ee20000000a00 */
[----:B------:R-:W-:Y:S02]  /*09d0*/  CS2R R10, SRZ ;  /* 0x00000000000a7805 */ /* 0x000fe4000001ff00 */
[----:B------:R-:W-:Y:S01]  /*09e0*/  IADD3 R9, R9, 0x40, RZ ;  /* 0x0000004009097810 */ /* 0x000fe20007ffe0ff */
[----:B-1----:R-:W-:-:S05]  /*09f0*/  IMAD.WIDE R24, R7, 0x2, R16 ;  /* 0x0000000207187825 */ /* 0x002fca00078e0210 */
[----:B------:R1:W4:Y:S01]  /*0a00*/  @!P0 LDG.E.EF.64 R10, desc[UR6][R24.64] ;  /* 0x00000006180a8981 */ /* 0x000322000c0e1b00 */
[----:B--2---:R-:W-:-:S05]  /*0a10*/  IMAD.WIDE R26, R27, 0x4, R14 ;  /* 0x000000041b1a7825 */ /* 0x004fca00078e020e */
[----:B------:R2:W5:Y:S01]  /*0a20*/  @!P0 LDG.E.EL R4, desc[UR6][R26.64] ;  /* 0x000000061a048981 */ /* 0x000562000c2e1900 */
[----:B-1----:R-:W-:Y:S01]  /*0a30*/  IADD3 R25, R8, R9, RZ ;  /* 0x0000000908197210 */ /* 0x002fe20007ffe0ff */
[----:B---3--:R-:W-:-:S03]  /*0a40*/  IMAD.WIDE R28, R7, 0x2, R18 ;  /* 0x00000002071c7825 */ /* 0x008fc600078e0212 */
[C---:B------:R-:W-:Y:S02]  /*0a50*/  ISETP.GE.AND P1, PT, R25.reuse, R2, PT ;  /* 0x000000021900720c */ /* 0x040fe40003f26270 */
[----:B------:R1:W3:Y:S01]  /*0a60*/  @!P0 LDG.E.EF.64 R12, desc[UR6][R28.64] ;  /* 0x000000061c0c8981 */ /* 0x0002e2000c0e1b00 */
[----:B------:R-:W-:Y:S01]  /*0a70*/  IADD3 R7, R7, 0x40000, RZ ;  /* 0x0004000007077810 */ /* 0x000fe20007ffe0ff */
[----:B------:R-:W-:Y:S01]  /*0a80*/  IMAD.WIDE R24, R25, 0x4, R14 ;  /* 0x0000000419187825 */ /* 0x000fe200078e020e */
[----:B------:R-:W-:-:S03]  /*0a90*/  CS2R R14, SRZ ;  /* 0x00000000000e7805 */ /* 0x000fc6000001ff00 */
[C---:B--2---:R-:W-:Y:S01]  /*0aa0*/  IMAD.WIDE R26, R7.reuse, 0x2, R16 ;  /* 0x00000002071a7825 */ /* 0x044fe200078e0210 */
[----:B------:R-:W-:Y:S02]  /*0ab0*/  CS2R R16, SRZ ;  /* 0x0000000000107805 */ /* 0x000fe4000001ff00 */
[----:B-1----:R-:W-:Y:S02]  /*0ac0*/  MOV R28, RZ ;  /* 0x000000ff001c7202 */ /* 0x002fe40000000f00 */
[----:B------:R4:W2:Y:S01]  /*0ad0*/  @!P1 LDG.E.EF.64 R14, desc[UR6][R26.64] ;  /* 0x000000061a0e9981 */ /* 0x0008a2000c0e1b00 */
[----:B------:R-:W-:-:S03]  /*0ae0*/  IMAD.WIDE R18, R7, 0x2, R18 ;  /* 0x0000000207127825 */ /* 0x000fc600078e0212 */
[----:B------:R-:W2:Y:S04]  /*0af0*/  @!P1 LDG.E.EL R28, desc[UR6][R24.64] ;  /* 0x00000006181c9981 */ /* 0x000ea8000c2e1900 */
[----:B------:R1:W2:Y:S01]  /*0b00*/  @!P1 LDG.E.EF.64 R16, desc[UR6][R18.64] ;  /* 0x0000000612109981 */ /* 0x0002a2000c0e1b00 */
[----:B------:R-:W-:Y:S02]  /*0b10*/  IADD3 R9, R9, 0x40, RZ ;  /* 0x0000004009097810 */ /* 0x000fe40007ffe0ff */
[----:B------:R-:W-:Y:S01]  /*0b20*/  IADD3 R7, R7, 0x40000, RZ ;  /* 0x0004000007077810 */ /* 0x000fe20007ffe0ff */
[----:B----4-:R-:W-:Y:S02]  /*0b30*/  HADD2.F32 R27, -RZ, R10.H0_H0 ;  /* 0x2000000aff1b7230 */ /* 0x010fe40000004100 */
[----:B------:R-:W-:-:S02]  /*0b40*/  HADD2.F32 R10, -RZ, R10.H1_H1 ;  /* 0x3000000aff0a7230 */ /* 0x000fc40000004100 */
[----:B01----:R-:W-:Y:S02]  /*0b50*/  HADD2.F32 R19, -RZ, R11.H0_H0 ;  /* 0x2000000bff137230 */ /* 0x003fe40000004100 */
[----:B------:R-:W-:Y:S02]  /*0b60*/  HADD2.F32 R25, -RZ, R11.H1_H1 ;  /* 0x3000000bff197230 */ /* 0x000fe40000004100 */
[-C--:B-----5:R-:W-:Y:S01]  /*0b70*/  FMUL R11, R10, R4.reuse ;  /* 0x000000040a0b7220 */ /* 0x0a0fe20000400000 */
[-C--:B------:R-:W-:Y:S01]  /*0b80*/  FMUL R10, R19, R4.reuse ;  /* 0x00000004130a7220 */ /* 0x080fe20000400000 */
[-C--:B------:R-:W-:Y:S01]  /*0b90*/  FMUL R27, R27, R4.reuse ;  /* 0x000000041b1b7220 */ /* 0x080fe20000400000 */
[----:B---3--:R-:W-:Y:S02]  /*0ba0*/  HADD2.F32 R19, -RZ, R12.H1_H1 ;  /* 0x3000000cff137230 */ /* 0x008fe40000004100 */
[----:B------:R-:W-:Y:S01]  /*0bb0*/  FMUL R4, R25, R4 ;  /* 0x0000000419047220 */ /* 0x000fe20000400000 */
[----:B------:R-:W-:-:S02]  /*0bc0*/  HADD2.F32 R18, -RZ, R13.H1_H1 ;  /* 0x3000000dff127230 */ /* 0x000fc40000004100 */
[----:B------:R-:W-:Y:S02]  /*0bd0*/  HADD2.F32 R29, -RZ, R12.H0_H0 ;  /* 0x2000000cff1d7230 */ /* 0x000fe40000004100 */
[----:B------:R-:W-:Y:S01]  /*0be0*/  FFMA R11, R19, R11, R22 ;  /* 0x0000000b130b7223 */ /* 0x000fe20000000016 */
[----:B------:R-:W-:Y:S02]  /*0bf0*/  HADD2.F32 R12, -RZ, R13.H0_H0 ;  /* 0x2000000dff0c7230 */ /* 0x000fe40000004100 */
[----:B------:R-:W-:Y:S02]  /*0c00*/  FFMA R4, R18, R4, R21 ;  /* 0x0000000412047223 */ /* 0x000fe40000000015 */
[----:B------:R-:W-:Y:S01]  /*0c10*/  FSEL R22, R11, R22, !P0 ;  /* 0x000000160b167208 */ /* 0x000fe20004000000 */
[----:B--2---:R-:W-:Y:S02]  /*0c20*/  HADD2.F32 R11, -RZ, R14.H0_H0 ;  /* 0x2000000eff0b7230 */ /* 0x004fe40000004100 */
[----:B------:R-:W-:Y:S01]  /*0c30*/  FFMA R10, R12, R10, R23 ;  /* 0x0000000a0c0a7223 */ /* 0x000fe20000000017 */
[----:B------:R-:W-:-:S02]  /*0c40*/  HADD2.F32 R13, -RZ, R14.H1_H1 ;  /* 0x3000000eff0d7230 */ /* 0x000fc40000004100 */
[----:B------:R-:W-:Y:S02]  /*0c50*/  HADD2.F32 R19, -RZ, R15.H0_H0 ;  /* 0x2000000fff137230 */ /* 0x000fe40000004100 */
[----:B------:R-:W-:Y:S01]  /*0c60*/  FFMA R27, R29, R27, R20 ;  /* 0x0000001b1d1b7223 */ /* 0x000fe20000000014 */
[----:B------:R-:W-:Y:S01]  /*0c70*/  HADD2.F32 R15, -RZ, R15.H1_H1 ;  /* 0x3000000fff0f7230 */ /* 0x000fe20000004100 */
[----:B------:R-:W-:Y:S01]  /*0c80*/  FSEL R21, R4, R21, !P0 ;  /* 0x0000001504157208 */ /* 0x000fe20004000000 */
[-C--:B------:R-:W-:Y:S01]  /*0c90*/  FMUL R11, R11, R28.reuse ;  /* 0x0000001c0b0b7220 */ /* 0x080fe20000400000 */
[-C--:B------:R-:W-:Y:S01]  /*0ca0*/  FMUL R13, R13, R28.reuse ;  /* 0x0000001c0d0d7220 */ /* 0x080fe20000400000 */
[-C--:B------:R-:W-:Y:S01]  /*0cb0*/  FMUL R4, R19, R28.reuse ;  /* 0x0000001c13047220 */ /* 0x080fe20000400000 */
[----:B------:R-:W-:Y:S01]  /*0cc0*/  FSEL R23, R10, R23, !P0 ;  /* 0x000000170a177208 */ /* 0x000fe20004000000 */
[----:B------:R-:W-:Y:S01]  /*0cd0*/  FMUL R28, R15, R28 ;  /* 0x0000001c0f1c7220 */ /* 0x000fe20000400000 */
[----:B------:R-:W-:Y:S01]  /*0ce0*/  FSEL R20, R27, R20, !P0 ;  /* 0x000000141b147208 */ /* 0x000fe20004000000 */
[----:B------:R-:W-:-:S02]  /*0cf0*/  HADD2.F32 R15, -RZ, R16.H0_H0 ;  /* 0x20000010ff0f7230 */ /* 0x000fc40000004100 */
[----:B------:R-:W-:Y:S02]  /*0d00*/  HADD2.F32 R19, -RZ, R16.H1_H1 ;  /* 0x30000010ff137230 */ /* 0x000fe40000004100 */
[----:B------:R-:W-:Y:S02]  /*0d10*/  HADD2.F32 R10, -RZ, R17.H0_H0 ;  /* 0x20000011ff0a7230 */ /* 0x000fe40000004100 */
[----:B------:R-:W-:Y:S01]  /*0d20*/  HADD2.F32 R12, -RZ, R17.H1_H1 ;  /* 0x30000011ff0c7230 */ /* 0x000fe20000004100 */
[----:B------:R-:W-:Y:S01]  /*0d30*/  PLOP3.LUT P0, PT, PT, PT, PT, 0x8, 0x0 ;  /* 0x000000000000781c */ /* 0x000fe20003f0e170 */
[----:B------:R-:W-:Y:S01]  /*0d40*/  @!P1 FFMA R20, R15, R11, R20 ;  /* 0x0000000b0f149223 */ /* 0x000fe20000000014 */
[----:B------:R-:W-:Y:S01]  /*0d50*/  @!P1 FFMA R22, R19, R13, R22 ;  /* 0x0000000d13169223 */ /* 0x000fe20000000016 */
[----:B------:R-:W-:Y:S01]  /*0d60*/  @!P1 FFMA R23, R10, R4, R23 ;  /* 0x000000040a179223 */ /* 0x000fe20000000017 */
[----:B------:R-:W-:-:S09]  /*0d70*/  @!P1 FFMA R21, R12, R28, R21 ;  /* 0x0000001c0c159223 */ /* 0x000fd20000000015 */
.L_x_3:
[----:B------:R-:W-:-:S13]  /*0d80*/  ISETP.LT.OR P0, PT, R9, R2, P0 ;  /* 0x000000020900720c */ /* 0x000fda0000701670 */
[----:B------:R-:W-:Y:S05]  /*0d90*/  @!P0 BRA `(.L_x_0) ;  /* 0x0000000000788947 */ /* 0x000fea0003800000 */
[----:B------:R-:W1:Y:S01]  /*0da0*/  LDC.64 R10, c[0x0][0x218] ;  /* 0x00008600ff0a7b82 */ /* 0x000e620000000a00 */
[----:B------:R-:W-:Y:S02]  /*0db0*/  IADD3 R19, R8, R9, RZ ;  /* 0x0000000908137210 */ /* 0x000fe40007ffe0ff */
[----:B------:R-:W-:Y:S02]  /*0dc0*/  CS2R R8, SRZ ;  /* 0x0000000000087805 */ /* 0x000fe4000001ff00 */
[----:B------:R-:W-:-:S03]  /*0dd0*/  ISETP.GE.AND P0, PT, R19, R2, PT ;  /* 0x000000021300720c */ /* 0x000fc60003f06270 */
[----:B------:R-:W2:Y:S08]  /*0de0*/  LDC.64 R14, c[0x0][0x210] ;  /* 0x00008400ff0e7b82 */ /* 0x000eb00000000a00 */
[----:B------:R-:W3:Y:S01]  /*0df0*/  LDC.64 R12, c[0x0][0x220] ;  /* 0x00008800ff0c7b82 */ /* 0x000ee20000000a00 */
[----:B------:R-:W-:Y:S01]  /*0e00*/  HFMA2.MMA R4, -RZ, RZ, 0, 0 ;  /* 0x00000000ff047435 */ /* 0x000fe200000001ff */
[----:B-1----:R-:W-:-:S05]  /*0e10*/  IMAD.WIDE R10, R7, 0x2, R10 ;  /* 0x00000002070a7825 */ /* 0x002fca00078e020a */
[----:B------:R-:W4:Y:S01]  /*0e20*/  @!P0 LDG.E.EF.64 R8, desc[UR6][R10.64] ;  /* 0x000000060a088981 */ /* 0x000f22000c0e1b00 */
[----:B--2---:R-:W-:Y:S01]  /*0e30*/  IMAD.WIDE R16, R7, 0x2, R14 ;  /* 0x0000000207107825 */ /* 0x004fe200078e020e */
[----:B------:R-:W-:-:S06]  /*0e40*/  CS2R R14, SRZ ;  /* 0x00000000000e7805 */ /* 0x000fcc000001ff00 */
[----:B------:R-:W2:Y:S01]  /*0e50*/  @!P0 LDG.E.EF.64 R14, desc[UR6][R16.64] ;  /* 0x00000006100e8981 */ /* 0x000ea2000c0e1b00 */
[----:B---3--:R-:W-:-:S05]  /*0e60*/  IMAD.WIDE R12, R19, 0x4, R12 ;  /* 0x00000004130c7825 */ /* 0x008fca00078e020c */
[----:B------:R-:W3:Y:S01]  /*0e70*/  @!P0 LDG.E.EL R4, desc[UR6][R12.64] ;  /* 0x000000060c048981 */ /* 0x000ee2000c2e1900 */
[----:B----4-:R-:W-:Y:S02]  /*0e80*/  HADD2.F32 R7, -RZ, R8.H0_H0 ;  /* 0x20000008ff077230 */ /* 0x010fe40000004100 */
[----:B------:R-:W-:Y:S02]  /*0e90*/  HADD2.F32 R19, -RZ, R8.H1_H1 ;  /* 0x30000008ff137230 */ /* 0x000fe40000004100 */
[----:B------:R-:W-:Y:S02]  /*0ea0*/  HADD2.F32 R25, -RZ, R9.H0_H0 ;  /* 0x20000009ff197230 */ /* 0x000fe40000004100 */
[----:B------:R-:W-:Y:S02]  /*0eb0*/  HADD2.F32 R27, -RZ, R9.H1_H1 ;  /* 0x30000009ff1b7230 */ /* 0x000fe40000004100 */
[----:B--2---:R-:W-:Y:S02]  /*0ec0*/  HADD2.F32 R8, -RZ, R14.H0_H0 ;  /* 0x2000000eff087230 */ /* 0x004fe40000004100 */
[----:B------:R-:W-:-:S02]  /*0ed0*/  HADD2.F32 R10, -RZ, R15.H0_H0 ;  /* 0x2000000fff0a7230 */ /* 0x000fc40000004100 */
[----:B------:R-:W-:Y:S02]  /*0ee0*/  HADD2.F32 R14, -RZ, R14.H1_H1 ;  /* 0x3000000eff0e7230 */ /* 0x000fe40000004100 */
[----:B------:R-:W-:Y:S02]  /*0ef0*/  HADD2.F32 R15, -RZ, R15.H1_H1 ;  /* 0x3000000fff0f7230 */ /* 0x000fe40000004100 */
[-C--:B---3--:R-:W-:Y:S01]  /*0f00*/  FMUL R7, R7, R4.reuse ;  /* 0x0000000407077220 */ /* 0x088fe20000400000 */
[-C--:B------:R-:W-:Y:S01]  /*0f10*/  FMUL R9, R19, R4.reuse ;  /* 0x0000000413097220 */ /* 0x080fe20000400000 */
[-C--:B------:R-:W-:Y:S01]  /*0f20*/  FMUL R2, R25, R4.reuse ;  /* 0x0000000419027220 */ /* 0x080fe20000400000 */
[----:B------:R-:W-:Y:S01]  /*0f30*/  FMUL R4, R27, R4 ;  /* 0x000000041b047220 */ /* 0x000fe20000400000 */
[----:B------:R-:W-:Y:S01]  /*0f40*/  @!P0 FFMA R20, R7, R8, R20 ;  /* 0x0000000807148223 */ /* 0x000fe20000000014 */
[----:B------:R-:W-:Y:S01]  /*0f50*/  @!P0 FFMA R22, R9, R14, R22 ;  /* 0x0000000e09168223 */ /* 0x000fe20000000016 */
[----:B------:R-:W-:Y:S01]  /*0f60*/  @!P0 FFMA R23, R2, R10, R23 ;  /* 0x0000000a02178223 */ /* 0x000fe20000000017 */
[----:B------:R-:W-:-:S07]  /*0f70*/  @!P0 FFMA R21, R4, R15, R21 ;  /* 0x0000000f04158223 */ /* 0x000fce0000000015 */
.L_x_0:
[----:B------:R-:W1:Y:S01]  /*0f80*/  SHFL.BFLY PT, R7, R20, 0x10, 0x1f ;  /* 0x0e001f0014077f89 */ /* 0x000e6200000e0000 */
[----:B------:R-:W2:Y:S01]  /*0f90*/  S2UR UR5, SR_CgaCtaId ;  /* 0x00000000000579c3 */ /* 0x000ea20000008800 */
[C---:B------:R-:W-:Y:S01]  /*0fa0*/  LOP3.LUT P0, RZ, R0.reuse, 0x1e, RZ, 0xc0, !PT ;  /* 0x0000001e00ff7812 */ /* 0x040fe2000780c0ff */
[----:B------:R-:W-:Y:S01]  /*0fb0*/  UMOV UR4, 0x400 ;  /* 0x0000040000047882 */ /* 0x000fe20000000000 */
[----:B------:R-:W3:Y:S01]  /*0fc0*/  SHFL.BFLY PT, R9, R22, 0x10, 0x1f ;  /* 0x0e001f0016097f89 */ /* 0x000ee200000e0000 */
[----:B------:R-:W-:-:S03]  /*0fd0*/  ISETP.GE.AND P1, PT, R0, 0x20, PT ;  /* 0x000000200000780c */ /* 0x000fc60003f26270 */
[----:B------:R-:W4:Y:S04]  /*0fe0*/  SHFL.BFLY PT, R4, R23, 0x10, 0x1f ;  /* 0x0e001f0017047f89 */ /* 0x000f2800000e0000 */
[----:B------:R-:W5:Y:S01]  /*0ff0*/  SHFL.BFLY PT, R10, R21, 0x10, 0x1f ;  /* 0x0e001f00150a7f89 */ /* 0x000f6200000e0000 */
[----:B-1----:R-:W-:Y:S01]  /*1000*/  FADD R7, R7, R20 ;  /* 0x0000001407077221 */ /* 0x002fe20000000000 */
[----:B--2---:R-:W-:Y:S01]  /*1010*/  UPRMT UR4, UR5, 0x654, UR4 ;  /* 0x0000065405047896 */ /* 0x004fe20008000004 */
[----:B---3--:R-:W-:Y:S01]  /*1020*/  FADD R8, R9, R22 ;  /* 0x0000001609087221 */ /* 0x008fe20000000000 */
[----:B----4-:R-:W-:-:S04]  /*1030*/  FADD R12, R4, R23 ;  /* 0x00000017040c7221 */ /* 0x010fc80000000000 */
[----:B------:R-:W1:Y:S01]  /*1040*/  SHFL.BFLY PT, R9, R8, 0x8, 0x1f ;  /* 0x0d001f0008097f89 */ /* 0x000e6200000e0000 */
[----:B-----5:R-:W-:-:S03]  /*1050*/  FADD R15, R10, R21 ;  /* 0x000000150a0f7221 */ /* 0x020fc60000000000 */
[----:B------:R-:W2:Y:S04]  /*1060*/  SHFL.BFLY PT, R4, R7, 0x8, 0x1f ;  /* 0x0d001f0007047f89 */ /* 0x000ea800000e0000 */
[----:B------:R-:W3:Y:S04]  /*1070*/  SHFL.BFLY PT, R11, R12, 0x8, 0x1f ;  /* 0x0d001f000c0b7f89 */ /* 0x000ee800000e0000 */
[----:B------:R-:W4:Y:S01]  /*1080*/  SHFL.BFLY PT, R14, R15, 0x8, 0x1f ;  /* 0x0d001f000f0e7f89 */ /* 0x000f2200000e0000 */
[----:B-1----:R-:W-:Y:S01]  /*1090*/  FADD R10, R8, R9 ;  /* 0x00000009080a7221 */ /* 0x002fe20000000000 */
[----:B--2---:R-:W-:Y:S01]  /*10a0*/  FADD R4, R7, R4 ;  /* 0x0000000407047221 */ /* 0x004fe20000000000 */
[----:B---3--:R-:W-:-:S04]  /*10b0*/  FADD R13, R12, R11 ;  /* 0x0000000b0c0d7221 */ /* 0x008fc80000000000 */
[----:B------:R-:W1:Y:S01]  /*10c0*/  SHFL.BFLY PT, R9, R4, 0x4, 0x1f ;  /* 0x0c801f0004097f89 */ /* 0x000e6200000e0000 */
[----:B----4-:R-:W-:-:S03]  /*10d0*/  FADD R16, R15, R14 ;  /* 0x0000000e0f107221 */ /* 0x010fc60000000000 */
[----:B------:R-:W2:Y:S04]  /*10e0*/  SHFL.BFLY PT, R11, R10, 0x4, 0x1f ;  /* 0x0c801f000a0b7f89 */ /* 0x000ea800000e0000 */
[----:B------:R-:W3:Y:S04]  /*10f0*/  SHFL.BFLY PT, R14, R13, 0x4, 0x1f ;  /* 0x0c801f000d0e7f89 */ /* 0x000ee800000e0000 */
[----:B------:R-:W4:Y:S01]  /*1100*/  SHFL.BFLY PT, R7, R16, 0x4, 0x1f ;  /* 0x0c801f0010077f89 */ /* 0x000f2200000e0000 */
[----:B-1----:R-:W-:Y:S01]  /*1110*/  FADD R9, R4, R9 ;  /* 0x0000000904097221 */ /* 0x002fe20000000000 */
[----:B--2---:R-:W-:-:S04]  /*1120*/  FADD R11, R10, R11 ;  /* 0x0000000b0a0b7221 */ /* 0x004fc80000000000 */
[----:B------:R-:W1:Y:S01]  /*1130*/  SHFL.BFLY PT, R8, R9, 0x2, 0x1f ;  /* 0x0c401f0009087f89 */ /* 0x000e6200000e0000 */
[----:B------:R-:W-:Y:S01]  /*1140*/  SHF.R.U32.HI R10, RZ, 0x3, R0 ;  /* 0x00000003ff0a7819 */ /* 0x000fe20000011600 */
[----:B---3--:R-:W-:Y:S02]  /*1150*/  FADD R14, R13, R14 ;  /* 0x0000000e0d0e7221 */ /* 0x008fe40000000000 */
[----:B------:R-:W2:Y:S01]  /*1160*/  SHFL.BFLY PT, R12, R11, 0x2, 0x1f ;  /* 0x0c401f000b0c7f89 */ /* 0x000ea200000e0000 */
[----:B------:R-:W-:Y:S01]  /*1170*/  SHF.L.U32 R13, R6, 0x4, RZ ;  /* 0x00000004060d7819 */ /* 0x000fe200000006ff */
[----:B----4-:R-:W-:Y:S02]  /*1180*/  FADD R15, R16, R7 ;  /* 0x00000007100f7221 */ /* 0x010fe40000000000 */
[----:B------:R-:W3:Y:S01]  /*1190*/  SHFL.BFLY PT, R7, R14, 0x2, 0x1f ;  /* 0x0c401f000e077f89 */ /* 0x000ee200000e0000 */
[----:B------:R-:W-:-:S03]  /*11a0*/  LOP3.LUT R10, R13, 0xc, R10, 0xf8, !PT ;  /* 0x0000000c0d0a7812 */ /* 0x000fc600078ef80a */
[----:B------:R-:W4:Y:S01]  /*11b0*/  SHFL.BFLY PT, R4, R15, 0x2, 0x1f ;  /* 0x0c401f000f047f89 */ /* 0x000f2200000e0000 */
[----:B-1----:R-:W-:Y:S01]  /*11c0*/  FADD R17, R9, R8 ;  /* 0x0000000809117221 */ /* 0x002fe20000000000 */
[----:B--2---:R-:W-:-:S04]  /*11d0*/  FADD R11, R11, R12 ;  /* 0x0000000c0b0b7221 */ /* 0x004fc80000000000 */
[----:B------:R-:W-:Y:S01]  /*11e0*/  @!P0 STS [R10+UR4], R17 ;  /* 0x000000110a008988 */ /* 0x000fe20008000804 */
[----:B---3--:R-:W-:-:S03]  /*11f0*/  FADD R9, R14, R7 ;  /* 0x000000070e097221 */ /* 0x008fc60000000000 */
[----:B------:R-:W-:Y:S01]  /*1200*/  @!P0 STS [R10+UR4+0x10], R11 ;  /* 0x0000100b0a008988 */ /* 0x000fe20008000804 */
[----:B----4-:R-:W-:-:S03]  /*1210*/  FADD R15, R15, R4 ;  /* 0x000000040f0f7221 */ /* 0x010fc60000000000 */
[----:B------:R-:W-:Y:S04]  /*1220*/  @!P0 STS [R10+UR4+0x20], R9 ;  /* 0x000020090a008988 */ /* 0x000fe80008000804 */
[----:B------:R1:W-:Y:S01]  /*1230*/  @!P0 STS [R10+UR4+0x30], R15 ;  /* 0x0000300f0a008988 */ /* 0x0003e20008000804 */
[----:B------:R-:W-:Y:S01]  /*1240*/  BAR.SYNC.DEFER_BLOCKING 0x0 ;  /* 0x0000000000007b1d */ /* 0x000fe20000010000 */
[----:B------:R-:W-:-:S04]  /*1250*/  LOP3.LUT P0, RZ, R0, 0x3, RZ, 0xc0, !PT ;  /* 0x0000000300ff7812 */ /* 0x000fc8000780c0ff */
[----:B------:R-:W-:Y:S02]  /*1260*/  ISETP.LT.AND P0, PT, R0, 0x20, !P0 ;  /* 0x000000200000780c */ /* 0x000fe40004701270 */
[----:B-1----:R-:W-:-:S05]  /*1270*/  IADD3 R15, R13, UR4, RZ ;  /* 0x000000040d0f7c10 */ /* 0x002fca000fffe0ff */
[----:B------:R-:W-:Y:S01]  /*1280*/  IMAD R15, R6, -0xc, R15 ;  /* 0xfffffff4060f7824 */ /* 0x000fe200078e020f */
[----:B------:R-:W1:Y:S04]  /*1290*/  @!P1 LDS R2, [R3+UR4] ;  /* 0x0000000403029984 */ /* 0x000e680008000800 */
[----:B-1----:R-:W1:Y:S02]  /*12a0*/  SHFL.BFLY PT, R7, R2, 0x2, 0x1f ;  /* 0x0c401f0002077f89 */ /* 0x002e6400000e0000 */
[----:B-1----:R-:W-:Y:S01]  /*12b0*/  FADD R7, R2, R7 ;  /* 0x0000000702077221 */ /* 0x002fe20000000000 */
[----:B------:R-:W-:-:S04]  /*12c0*/  LOP3.LUT R2, R0, 0x7, RZ, 0xc0, !PT ;  /* 0x0000000700027812 */ /* 0x000fc800078ec0ff */
[----:B------:R-:W1:Y:S01]  /*12d0*/  SHFL.BFLY PT, R4, R7, 0x1, 0x1f ;  /* 0x0c201f0007047f89 */ /* 0x000e6200000e0000 */
[----:B------:R-:W-:Y:S01]  /*12e0*/  LEA R6, R2, UR4, 0x2 ;  /* 0x0000000402067c11 */ /* 0x000fe2000f8e10ff */
[----:B-1----:R-:W-:-:S05]  /*12f0*/  FADD R4, R7, R4 ;  /* 0x0000000407047221 */ /* 0x002fca0000000000 */
[----:B------:R-:W-:Y:S01]  /*1300*/  @P0 STS [R3+UR4], R4 ;  /* 0x0000000403000988 */ /* 0x000fe20008000804 */
[----:B------:R-:W-:Y:S01]  /*1310*/  BAR.SYNC.DEFER_BLOCKING 0x0 ;  /* 0x0000000000007b1d */ /* 0x000fe20000010000 */
[----:B------:R-:W-:-:S05]  /*1320*/  LOP3.LUT P0, RZ, R0, 0x78, RZ, 0xc0, !PT ;  /* 0x0000007800ff7812 */ /* 0x000fca000780c0ff */
[----:B------:R-:W-:Y:S04]  /*1330*/  LDS R8, [R13+UR4] ;  /* 0x000000040d087984 */ /* 0x000fe80008000800 */
[----:B------:R-:W-:Y:S04]  /*1340*/  LDS R9, [R13+UR4+0x10] ;  /* 0x000010040d097984 */ /* 0x000fe80008000800 */
[----:B------:R-:W-:Y:S04]  /*1350*/  LDS R10, [R13+UR4+0x20] ;  /* 0x000020040d0a7984 */ /* 0x000fe80008000800 */
[----:B------:R-:W1:Y:S01]  /*1360*/  LDS R11, [R13+UR4+0x30] ;  /* 0x000030040d0b7984 */ /* 0x000e620008000800 */
[----:B------:R-:W-:Y:S06]  /*1370*/  BAR.SYNC.DEFER_BLOCKING 0x0 ;  /* 0x0000000000007b1d */ /* 0x000fec0000010000 */
[----:B-1----:R1:W-:Y:S02]  /*1380*/  STS.128 [R15], R8 ;  /* 0x000000080f007388 */ /* 0x0023e40000000c00 */
[----:B------:R-:W-:Y:S06]  /*1390*/  BAR.SYNC.DEFER_BLOCKING 0x0 ;  /* 0x0000000000007b1d */ /* 0x000fec0000010000 */
[----:B-1----:R-:W-:Y:S05]  /*13a0*/  @P0 EXIT ;  /* 0x000000000000094d */ /* 0x002fea0003800000 */
[----:B------:R-:W0:Y:S01]  /*13b0*/  LDS R6, [R6] ;  /* 0x0000000006067984 */ /* 0x000e220000000800 */
[----:B------:R-:W1:Y:S01]  /*13c0*/  LDC.64 R2, c[0x0][0x228] ;  /* 0x00008a00ff027b82 */ /* 0x000e620000000a00 */
[----:B------:R-:W-:-:S05]  /*13d0*/  LOP3.LUT R5, R5, 0x7, R0, 0xf8, !PT ;  /* 0x0000000705057812 */ /* 0x000fca00078ef800 */
[----:B-1----:R-:W-:Y:S01]  /*13e0*/  IMAD.WIDE R2, R5, 0x2, R2 ;  /* 0x0000000205027825 */ /* 0x002fe200078e0202 */
[----:B0-----:R-:W-:-:S05]  /*13f0*/  F2FP.F16.F32.PACK_AB R0, RZ, R6 ;  /* 0x00000006ff00723e */ /* 0x001fca00000000ff */
[----:B------:R-:W-:Y:S01]  /*1400*/  STG.E.U16 desc[UR6][R2.64], R0 ;  /* 0x0000000002007986 */ /* 0x000fe2000c101506 */
[----:B------:R-:W-:Y:S05]  /*1410*/  EXIT ;  /* 0x000000000000794d */ /* 0x000fea0003800000 */
.L_x_4:
[----:B------:R-:W-:-:S00]  /*1420*/  BRA `(.L_x_4) ;  /* 0xfffffffc00fc7947 */ /* 0x000fc0000383ffff */
[----:B------:R-:W-:-:S00]  /*1430*/  NOP ;  /* 0x0000000000007918 */ /* 0x000fc00000000000 */
        /* <DEDUP_REMOVED lines=12> */
.L_x_5:


//--------------------- .nv.shared.triton_red_fused__to_copy_mul_sum_1 --------------------------
	.section	.nv.shared.triton_red_fused__to_copy_mul_sum_1,"aw",@nobits
	.sectionflags	@""
	.align	16
	.zero		1024


//--------------------- .nv.constant0.triton_red_fused__to_copy_mul_sum_1 --------------------------
	.section	.nv.constant0.triton_red_fused__to_copy_mul_sum_1,"a",@progbits
	.sectionflags	@""
	.align	4
.nv.constant0.triton_red_fused__to_copy_mul_sum_1:
	.zero		576
